	.headerflags	@"EF_CUDA_TEXMODE_UNIFIED EF_CUDA_64BIT_ADDRESS EF_CUDA_ACCELERATORS EF_CUDA_SM90 EF_CUDA_VIRTUAL_SM(EF_CUDA_SM90)"
	.elftype	@"ET_EXEC"


//--------------------- .nv.info                  --------------------------
	.section	.nv.info,"",@"SHT_CUDA_INFO"
	.align	4


	//----- nvinfo : EIATTR_REGCOUNT
	.align		4
        /*0000*/ 	.byte	0x04, 0x2f
        /*0002*/ 	.short	(.L_2 - .L_1)
	.align		4
.L_1:
        /*0004*/ 	.word	index@(triton_poi_fused_add_native_group_norm_relu_14)
        /*0008*/ 	.word	0x00000028


	//----- nvinfo : EIATTR_MIN_STACK_SIZE
	.align		4
.L_2:
        /*000c*/ 	.byte	0x04, 0x12
        /*000e*/ 	.short	(.L_4 - .L_3)
	.align		4
.L_3:
        /*0010*/ 	.word	index@(triton_poi_fused_add_native_group_norm_relu_14)
        /*0014*/ 	.word	0x00000000


	//----- nvinfo : EIATTR_FRAME_SIZE
	.align		4
.L_4:
        /*0018*/ 	.byte	0x04, 0x11
        /*001a*/ 	.short	(.L_6 - .L_5)
	.align		4
.L_5:
        /*001c*/ 	.word	index@(triton_poi_fused_add_native_group_norm_relu_14)
        /*0020*/ 	.word	0x00000000


	//----- nvinfo : EIATTR_MIN_STACK_SIZE
	.align		4
.L_6:
        /*0024*/ 	.byte	0x04, 0x12
        /*0026*/ 	.short	(.L_8 - .L_7)
	.align		4
.L_7:
        /*0028*/ 	.word	index@(triton_poi_fused_add_native_group_norm_relu_14)
        /*002c*/ 	.word	0x00000000
.L_8:


//--------------------- .nv.info.triton_poi_fused_add_native_group_norm_relu_14 --------------------------
	.section	.nv.info.triton_poi_fused_add_native_group_norm_relu_14,"",@"SHT_CUDA_INFO"
	.sectionflags	@""
	.align	4


	//----- nvinfo : EIATTR_CUDA_API_VERSION
	.align		4
        /*0000*/ 	.byte	0x04, 0x37
        /*0002*/ 	.short	(.L_10 - .L_9)
.L_9:
        /*0004*/ 	.word	0x0000007c


	//----- nvinfo : EIATTR_KPARAM_INFO
	.align		4
.L_10:
        /*0008*/ 	.byte	0x04, 0x17
        /*000a*/ 	.short	(.L_12 - .L_11)
.L_11:
        /*000c*/ 	.word	0x00000000
        /*0010*/ 	.short	0x0007
        /*0012*/ 	.short	0x0038
        /*0014*/ 	.byte	0x00, 0xf0, 0x11, 0x00


	//----- nvinfo : EIATTR_KPARAM_INFO
	.align		4
.L_12:
        /*0018*/ 	.byte	0x04, 0x17
        /*001a*/ 	.short	(.L_14 - .L_13)
.L_13:
        /*001c*/ 	.word	0x00000000
        /*0020*/ 	.short	0x0006
        /*0022*/ 	.short	0x0030
        /*0024*/ 	.byte	0x00, 0xf4, 0x21, 0x00


	//----- nvinfo : EIATTR_KPARAM_INFO
	.align		4
.L_14:
        /*0028*/ 	.byte	0x04, 0x17
        /*002a*/ 	.short	(.L_16 - .L_15)
.L_15:
        /*002c*/ 	.word	0x00000000
        /*0030*/ 	.short	0x0005
        /*0032*/ 	.short	0x0028
        /*0034*/ 	.byte	0x00, 0xf4, 0x21, 0x00


	//----- nvinfo : EIATTR_KPARAM_INFO
	.align		4
.L_16:
        /*0038*/ 	.byte	0x04, 0x17
        /*003a*/ 	.short	(.L_18 - .L_17)
.L_17:
        /*003c*/ 	.word	0x00000000
        /*0040*/ 	.short	0x0004
        /*0042*/ 	.short	0x0020
        /*0044*/ 	.byte	0x00, 0xf4, 0x21, 0x00


	//----- nvinfo : EIATTR_KPARAM_INFO
	.align		4
.L_18:
        /*0048*/ 	.byte	0x04, 0x17
        /*004a*/ 	.short	(.L_20 - .L_19)
.L_19:
        /*004c*/ 	.word	0x00000000
        /*0050*/ 	.short	0x0003
        /*0052*/ 	.short	0x0018
        /*0054*/ 	.byte	0x00, 0xf4, 0x21, 0x00


	//----- nvinfo : EIATTR_KPARAM_INFO
	.align		4
.L_20:
        /*0058*/ 	.byte	0x04, 0x17
        /*005a*/ 	.short	(.L_22 - .L_21)
.L_21:
        /*005c*/ 	.word	0x00000000
        /*0060*/ 	.short	0x0002
        /*0062*/ 	.short	0x0010
        /*0064*/ 	.byte	0x00, 0xf4, 0x21, 0x00


	//----- nvinfo : EIATTR_KPARAM_INFO
	.align		4
.L_22:
        /*0068*/ 	.byte	0x04, 0x17
        /*006a*/ 	.short	(.L_24 - .L_23)
.L_23:
        /*006c*/ 	.word	0x00000000
        /*0070*/ 	.short	0x0001
        /*0072*/ 	.short	0x0008
        /*0074*/ 	.byte	0x00, 0xf4, 0x21, 0x00


	//----- nvinfo : EIATTR_KPARAM_INFO
	.align		4
.L_24:
        /*0078*/ 	.byte	0x04, 0x17
        /*007a*/ 	.short	(.L_26 - .L_25)
.L_25:
        /*007c*/ 	.word	0x00000000
        /*0080*/ 	.short	0x0000
        /*0082*/ 	.short	0x0000
        /*0084*/ 	.byte	0x00, 0xf4, 0x21, 0x00


	//----- nvinfo : EIATTR_SPARSE_MMA_MASK
	.align		4
.L_26:
        /*0088*/ 	.byte	0x03, 0x50
        /*008a*/ 	.short	0x0000


	//----- nvinfo : EIATTR_MAXREG_COUNT
	.align		4
        /*008c*/ 	.byte	0x03, 0x1b
        /*008e*/ 	.short	0x00ff


	//----- nvinfo : EIATTR_EXIT_INSTR_OFFSETS
	.align		4
        /*0090*/ 	.byte	0x04, 0x1c
        /*0092*/ 	.short	(.L_28 - .L_27)


	//   ....[0]....
.L_27:
        /*0094*/ 	.word	0x00000b70


	//----- nvinfo : EIATTR_REQNTID
	.align		4
.L_28:
        /*0098*/ 	.byte	0x04, 0x10
        /*009a*/ 	.short	(.L_30 - .L_29)
.L_29:
        /*009c*/ 	.word	0x00000080
        /*00a0*/ 	.word	0x00000001
        /*00a4*/ 	.word	0x00000001


	//----- nvinfo : EIATTR_CBANK_PARAM_SIZE
	.align		4
.L_30:
        /*00a8*/ 	.byte	0x03, 0x19
        /*00aa*/ 	.short	0x003c


	//----- nvinfo : EIATTR_PARAM_CBANK
	.align		4
        /*00ac*/ 	.byte	0x04, 0x0a
        /*00ae*/ 	.short	(.L_32 - .L_31)
	.align		4
.L_31:
        /*00b0*/ 	.word	index@(.nv.constant0.triton_poi_fused_add_native_group_norm_relu_14)
        /*00b4*/ 	.short	0x0210
        /*00b6*/ 	.short	0x003c


	//----- nvinfo : EIATTR_SW_WAR
	.align		4
.L_32:
        /*00b8*/ 	.byte	0x04, 0x36
        /*00ba*/ 	.short	(.L_34 - .L_33)
.L_33:
        /*00bc*/ 	.word	0x00000008
.L_34:


//--------------------- .nv.callgraph             --------------------------
	.section	.nv.callgraph,"",@"SHT_CUDA_CALLGRAPH"
	.align	4
	.sectionentsize	8
	.align		4
        /*0000*/ 	.word	0x00000000
	.align		4
        /*0004*/ 	.word	0xffffffff
	.align		4
        /*0008*/ 	.word	0x00000000
	.align		4
        /*000c*/ 	.word	0xfffffffe
	.align		4
        /*0010*/ 	.word	0x00000000
	.align		4
        /*0014*/ 	.word	0xfffffffd
	.align		4
        /*0018*/ 	.word	0x00000000
	.align		4
        /*001c*/ 	.word	0xfffffffc


//--------------------- .nv.constant4             --------------------------
	.section	.nv.constant4,"a",@progbits
	.align	8
	.align		8
.nv.constant4:
        /*0000*/ 	.dword	_$_str


//--------------------- .text.triton_poi_fused_add_native_group_norm_relu_14 --------------------------
	.section	.text.triton_poi_fused_add_native_group_norm_relu_14,"ax",@progbits
	.align	128
        .global         triton_poi_fused_add_native_group_norm_relu_14
        .type           triton_poi_fused_add_native_group_norm_relu_14,@function
        .size           triton_poi_fused_add_native_group_norm_relu_14,(.L_x_1 - triton_poi_fused_add_native_group_norm_relu_14)
        .other          triton_poi_fused_add_native_group_norm_relu_14,@"STO_CUDA_ENTRY STV_DEFAULT"
triton_poi_fused_add_native_group_norm_relu_14:
.text.triton_poi_fused_add_native_group_norm_relu_14:
[----:B------:R-:W-:Y:S01]  /*0000*/  LDC R1, c[0x0][0x28] ;  /* 0x00000a00ff017b82 */ /* 0x000fe20000000800 */
[----:B------:R-:W1:Y:S07]  /*0010*/  S2R R0, SR_TID.X ;  /* 0x0000000000007919 */ /* 0x000e6e0000002100 */
[----:B------:R-:W2:Y:S01]  /*0020*/  LDC.64 R26, c[0x0][0x218] ;  /* 0x00008600ff1a7b82 */ /* 0x000ea20000000a00 */
[----:B------:R-:W-:Y:S01]  /*0030*/  ULDC.64 UR4, c[0x0][0x208] ;  /* 0x0000820000047ab9 */ /* 0x000fe20000000a00 */
[----:B------:R-:W3:Y:S01]  /*0040*/  S2R R3, SR_CTAID.X ;  /* 0x0000000000037919 */ /* 0x000ee20000002500 */
[----:B-1----:R-:W-:-:S04]  /*0050*/  SHF.L.U32 R0, R0, 0x2, RZ ;  /* 0x0000000200007819 */ /* 0x002fc800000006ff */
[----:B------:R-:W-:Y:S02]  /*0060*/  LOP3.LUT R0, R0, 0x1fc, RZ, 0xc0, !PT ;  /* 0x000001fc00007812 */ /* 0x000fe400078ec0ff */
[----:B---3--:R-:W-:-:S03]  /*0070*/  SHF.R.S32.HI R13, RZ, 0x15, R3 ;  /* 0x00000015ff0d7819 */ /* 0x008fc60000011403 */
[----:B------:R-:W-:Y:S01]  /*0080*/  IMAD R2, R3, 0x400, R0 ;  /* 0x0000040003027824 */ /* 0x000fe200078e0200 */
[----:B------:R-:W-:-:S04]  /*0090*/  SGXT R13, R13, 0x1 ;  /* 0x000000010d0d781a */ /* 0x000fc80000000200 */
[----:B------:R-:W-:Y:S02]  /*00a0*/  IADD3 R4, R2, 0x3, RZ ;  /* 0x0000000302047810 */ /* 0x000fe40007ffe0ff */
[C---:B------:R-:W-:Y:S02]  /*00b0*/  LEA.HI R0, R13.reuse, R2, RZ, 0x8 ;  /* 0x000000020d007211 */ /* 0x040fe400078f40ff */
[----:B------:R-:W-:Y:S02]  /*00c0*/  LEA.HI R3, R13, R4, RZ, 0x8 ;  /* 0x000000040d037211 */ /* 0x000fe400078f40ff */
[----:B------:R-:W-:Y:S01]  /*00d0*/  LOP3.LUT R11, R0, 0xffffff00, RZ, 0xc0, !PT ;  /* 0xffffff00000b7812 */ /* 0x000fe200078ec0ff */
[----:B------:R-:W-:Y:S01]  /*00e0*/  VIADD R0, R2, 0x2 ;  /* 0x0000000202007836 */ /* 0x000fe20000000000 */
[----:B------:R-:W-:Y:S02]  /*00f0*/  LOP3.LUT R3, R3, 0xff00, RZ, 0xc0, !PT ;  /* 0x0000ff0003037812 */ /* 0x000fe400078ec0ff */
[----:B------:R-:W-:-:S03]  /*0100*/  IADD3 R11, R2, -R11, RZ ;  /* 0x8000000b020b7210 */ /* 0x000fc60007ffe0ff */
[----:B------:R-:W-:Y:S01]  /*0110*/  IMAD.IADD R4, R4, 0x1, -R3 ;  /* 0x0000000104047824 */ /* 0x000fe200078e0a03 */
[----:B------:R-:W-:Y:S02]  /*0120*/  LEA.HI R3, R13, R0, RZ, 0x8 ;  /* 0x000000000d037211 */ /* 0x000fe400078f40ff */
[----:B------:R-:W-:Y:S02]  /*0130*/  PRMT R5, R11, 0x9910, RZ ;  /* 0x000099100b057816 */ /* 0x000fe400000000ff */
[----:B------:R-:W-:Y:S02]  /*0140*/  LOP3.LUT R3, R3, 0xff00, RZ, 0xc0, !PT ;  /* 0x0000ff0003037812 */ /* 0x000fe400078ec0ff */
[----:B------:R-:W-:Y:S02]  /*0150*/  PRMT R6, R4, 0x9910, RZ ;  /* 0x0000991004067816 */ /* 0x000fe400000000ff */
[----:B------:R-:W-:Y:S02]  /*0160*/  IADD3 R3, R0, -R3, RZ ;  /* 0x8000000300037210 */ /* 0x000fe40007ffe0ff */
[----:B------:R-:W-:-:S02]  /*0170*/  SHF.R.S32.HI R0, RZ, 0xf, R5 ;  /* 0x0000000fff007819 */ /* 0x000fc40000011405 */
[----:B------:R-:W-:Y:S02]  /*0180*/  SHF.R.S32.HI R5, RZ, 0xf, R6 ;  /* 0x0000000fff057819 */ /* 0x000fe40000011406 */
[----:B------:R-:W-:Y:S02]  /*0190*/  LOP3.LUT R0, R0, 0xffff, RZ, 0xc0, !PT ;  /* 0x0000ffff00007812 */ /* 0x000fe400078ec0ff */
[----:B------:R-:W-:Y:S02]  /*01a0*/  LOP3.LUT R5, R5, 0xffff, RZ, 0xc0, !PT ;  /* 0x0000ffff05057812 */ /* 0x000fe400078ec0ff */
[----:B------:R-:W-:Y:S02]  /*01b0*/  LEA.HI R0, R0, R11, RZ, 0x15 ;  /* 0x0000000b00007211 */ /* 0x000fe400078fa8ff */
[----:B------:R-:W-:Y:S02]  /*01c0*/  PRMT R6, R3, 0x9910, RZ ;  /* 0x0000991003067816 */ /* 0x000fe400000000ff */
[----:B------:R-:W-:-:S02]  /*01d0*/  LEA.HI R7, R5, R4, RZ, 0x15 ;  /* 0x0000000405077211 */ /* 0x000fc400078fa8ff */
[----:B------:R-:W-:Y:S01]  /*01e0*/  PRMT R0, R0, 0x9910, RZ ;  /* 0x0000991000007816 */ /* 0x000fe200000000ff */
[----:B------:R-:W1:Y:S01]  /*01f0*/  LDC.64 R4, c[0x0][0x210] ;  /* 0x00008400ff047b82 */ /* 0x000e620000000a00 */
[----:B------:R-:W-:Y:S02]  /*0200*/  SHF.R.S32.HI R6, RZ, 0xf, R6 ;  /* 0x0000000fff067819 */ /* 0x000fe40000011406 */
[----:B------:R-:W-:Y:S01]  /*0210*/  PRMT R8, R7, 0x9910, RZ ;  /* 0x0000991007087816 */ /* 0x000fe200000000ff */
[----:B------:R-:W-:Y:S01]  /*0220*/  IMAD.MOV.U32 R7, RZ, RZ, R0 ;  /* 0x000000ffff077224 */ /* 0x000fe200078e0000 */
[----:B------:R-:W-:Y:S02]  /*0230*/  LOP3.LUT R6, R6, 0xffff, RZ, 0xc0, !PT ;  /* 0x0000ffff06067812 */ /* 0x000fe400078ec0ff */
[----:B------:R-:W-:Y:S02]  /*0240*/  LEA.HI R0, R13, R2, RZ, 0x12 ;  /* 0x000000020d007211 */ /* 0x000fe400078f90ff */
[----:B------:R-:W-:-:S02]  /*0250*/  LEA.HI R6, R6, R3, RZ, 0x15 ;  /* 0x0000000306067211 */ /* 0x000fc400078fa8ff */
[----:B------:R-:W-:Y:S02]  /*0260*/  SHF.R.S32.HI R3, RZ, 0x5, R7 ;  /* 0x00000005ff037819 */ /* 0x000fe40000011407 */
[----:B------:R-:W-:Y:S02]  /*0270*/  IADD3 R15, R0, 0x200, RZ ;  /* 0x00000200000f7810 */ /* 0x000fe40007ffe0ff */
[----:B------:R-:W-:Y:S02]  /*0280*/  SHF.R.S32.HI R7, RZ, 0x5, R8 ;  /* 0x00000005ff077819 */ /* 0x000fe40000011408 */
[----:B------:R-:W-:Y:S02]  /*0290*/  SHF.R.S32.HI R15, RZ, 0x12, R15 ;  /* 0x00000012ff0f7819 */ /* 0x000fe4000001140f */
[----:B------:R-:W-:Y:S02]  /*02a0*/  PRMT R34, R7, 0x9910, RZ ;  /* 0x0000991007227816 */ /* 0x000fe400000000ff */
[----:B------:R-:W-:-:S02]  /*02b0*/  PRMT R6, R6, 0x9910, RZ ;  /* 0x0000991006067816 */ /* 0x000fc400000000ff */
[----:B------:R-:W-:Y:S01]  /*02c0*/  PRMT R14, R3, 0x9910, RZ ;  /* 0x00009910030e7816 */ /* 0x000fe200000000ff */
[C---:B------:R-:W-:Y:S02]  /*02d0*/  IMAD R22, R15.reuse, 0x8, R34 ;  /* 0x000000080f167824 */ /* 0x040fe400078e0222 */
[----:B------:R-:W-:Y:S01]  /*02e0*/  IMAD.MOV.U32 R3, RZ, RZ, R6 ;  /* 0x000000ffff037224 */ /* 0x000fe200078e0006 */
[----:B------:R-:W-:Y:S01]  /*02f0*/  LEA R32, R15, R14, 0x3 ;  /* 0x0000000e0f207211 */ /* 0x000fe200078e18ff */
[----:B--2---:R-:W-:-:S03]  /*0300*/  IMAD.WIDE R6, R22, 0x4, R26 ;  /* 0x0000000416067825 */ /* 0x004fc600078e021a */
[----:B------:R-:W-:Y:S01]  /*0310*/  SHF.R.S32.HI R3, RZ, 0x5, R3 ;  /* 0x00000005ff037819 */ /* 0x000fe20000011403 */
[C---:B-1----:R-:W-:Y:S02]  /*0320*/  IMAD.WIDE R4, R2.reuse, 0x4, R4 ;  /* 0x0000000402047825 */ /* 0x042fe400078e0204 */
[----:B------:R-:W2:Y:S01]  /*0330*/  LDG.E.EL R6, desc[UR4][R6.64] ;  /* 0x0000000406067981 */ /* 0x000ea2000c2e1900 */
[----:B------:R-:W-:Y:S01]  /*0340*/  PRMT R28, R3, 0x9910, RZ ;  /* 0x00009910031c7816 */ /* 0x000fe200000000ff */
[----:B------:R-:W-:Y:S02]  /*0350*/  VIADD R24, R2, 0x1 ;  /* 0x0000000102187836 */ /* 0x000fe40000000000 */
[----:B------:R-:W2:Y:S01]  /*0360*/  LDG.E.128 R16, desc[UR4][R4.64+0x800] ;  /* 0x0008000404107981 */ /* 0x000ea2000c1e1d00 */
[----:B------:R-:W-:Y:S02]  /*0370*/  IMAD.WIDE R20, R32, 0x4, R26 ;  /* 0x0000000420147825 */ /* 0x000fe400078e021a */
[----:B------:R-:W-:-:S03]  /*0380*/  LEA.HI R13, R13, R24, RZ, 0x8 ;  /* 0x000000180d0d7211 */ /* 0x000fc600078f40ff */
[----:B------:R1:W3:Y:S01]  /*0390*/  LDG.E.EL R10, desc[UR4][R20.64] ;  /* 0x00000004140a7981 */ /* 0x0002e2000c2e1900 */
[----:B------:R-:W-:-:S04]  /*03a0*/  LOP3.LUT R13, R13, 0xff00, RZ, 0xc0, !PT ;  /* 0x0000ff000d0d7812 */ /* 0x000fc800078ec0ff */
[----:B------:R-:W-:-:S04]  /*03b0*/  IADD3 R13, R24, -R13, RZ ;  /* 0x8000000d180d7210 */ /* 0x000fc80007ffe0ff */
[----:B-1----:R-:W-:-:S04]  /*03c0*/  PRMT R20, R13, 0x9910, RZ ;  /* 0x000099100d147816 */ /* 0x002fc800000000ff */
[----:B------:R-:W-:-:S04]  /*03d0*/  SHF.R.S32.HI R20, RZ, 0xf, R20 ;  /* 0x0000000fff147819 */ /* 0x000fc80000011414 */
[----:B------:R-:W-:-:S04]  /*03e0*/  LOP3.LUT R20, R20, 0xffff, RZ, 0xc0, !PT ;  /* 0x0000ffff14147812 */ /* 0x000fc800078ec0ff */
[----:B------:R-:W-:-:S04]  /*03f0*/  LEA.HI R13, R20, R13, RZ, 0x15 ;  /* 0x0000000d140d7211 */ /* 0x000fc800078fa8ff */
[----:B------:R-:W-:-:S04]  /*0400*/  PRMT R7, R13, 0x9910, RZ ;  /* 0x000099100d077816 */ /* 0x000fc800000000ff */
[----:B------:R-:W-:Y:S02]  /*0410*/  SHF.R.S32.HI R7, RZ, 0x5, R7 ;  /* 0x00000005ff077819 */ /* 0x000fe40000011407 */
[----:B------:R-:W-:Y:S02]  /*0420*/  LEA R12, R15, R28, 0x3 ;  /* 0x0000001c0f0c7211 */ /* 0x000fe400078e18ff */
[----:B------:R-:W-:Y:S02]  /*0430*/  PRMT R30, R7, 0x9910, RZ ;  /* 0x00009910071e7816 */ /* 0x000fe400000000ff */
[----:B------:R-:W-:Y:S01]  /*0440*/  SHF.R.S32.HI R7, RZ, 0x12, R0 ;  /* 0x00000012ff077819 */ /* 0x000fe20000011400 */
[----:B------:R-:W-:-:S04]  /*0450*/  IMAD.WIDE R8, R12, 0x4, R26 ;  /* 0x000000040c087825 */ /* 0x000fc800078e021a */
[C---:B------:R-:W-:Y:S01]  /*0460*/  IMAD R14, R7.reuse, 0x8, R14 ;  /* 0x00000008070e7824 */ /* 0x040fe200078e020e */
[----:B------:R1:W4:Y:S01]  /*0470*/  LDG.E.EL R3, desc[UR4][R8.64] ;  /* 0x0000000408037981 */ /* 0x000322000c2e1900 */
[C---:B------:R-:W-:Y:S01]  /*0480*/  IMAD R28, R7.reuse, 0x8, R28 ;  /* 0x00000008071c7824 */ /* 0x040fe200078e021c */
[----:B------:R-:W-:Y:S01]  /*0490*/  LEA R34, R7, R34, 0x3 ;  /* 0x0000002207227211 */ /* 0x000fe200078e18ff */
[----:B-1----:R-:W-:-:S05]  /*04a0*/  IMAD.WIDE R8, R14, 0x4, R26 ;  /* 0x000000040e087825 */ /* 0x002fca00078e021a */
[----:B------:R1:W5:Y:S02]  /*04b0*/  LDG.E.EL R21, desc[UR4][R8.64] ;  /* 0x0000000408157981 */ /* 0x000364000c2e1900 */
[----:B-1----:R-:W-:-:S05]  /*04c0*/  IMAD.WIDE R8, R28, 0x4, R26 ;  /* 0x000000041c087825 */ /* 0x002fca00078e021a */
[----:B------:R1:W5:Y:S02]  /*04d0*/  LDG.E.EL R20, desc[UR4][R8.64] ;  /* 0x0000000408147981 */ /* 0x000364000c2e1900 */
[----:B-1----:R-:W-:-:S05]  /*04e0*/  IMAD.WIDE R8, R34, 0x4, R26 ;  /* 0x0000000422087825 */ /* 0x002fca00078e021a */
[----:B------:R1:W5:Y:S02]  /*04f0*/  LDG.E.EL R13, desc[UR4][R8.64] ;  /* 0x00000004080d7981 */ /* 0x000364000c2e1900 */
[----:B-1----:R-:W1:Y:S01]  /*0500*/  LDC.64 R8, c[0x0][0x220] ;  /* 0x00008800ff087b82 */ /* 0x002e620000000a00 */
[-C--:B------:R-:W-:Y:S02]  /*0510*/  LEA R24, R15, R30.reuse, 0x3 ;  /* 0x0000001e0f187211 */ /* 0x080fe400078e18ff */
[----:B------:R-:W-:-:S05]  /*0520*/  LEA R30, R7, R30, 0x3 ;  /* 0x0000001e071e7211 */ /* 0x000fca00078e18ff */
[----:B------:R-:W-:-:S04]  /*0530*/  IMAD.WIDE R36, R30, 0x4, R26 ;  /* 0x000000041e247825 */ /* 0x000fc800078e021a */
[----:B------:R-:W-:Y:S01]  /*0540*/  IMAD.WIDE R26, R24, 0x4, R26 ;  /* 0x00000004181a7825 */ /* 0x000fe200078e021a */
[----:B------:R-:W5:Y:S05]  /*0550*/  LDG.E.EL R0, desc[UR4][R36.64] ;  /* 0x0000000424007981 */ /* 0x000f6a000c2e1900 */
[----:B------:R-:W5:Y:S01]  /*0560*/  LDG.E.EL R26, desc[UR4][R26.64] ;  /* 0x000000041a1a7981 */ /* 0x000f62000c2e1900 */
[----:B-1----:R-:W-:-:S04]  /*0570*/  IMAD.WIDE R14, R14, 0x4, R8 ;  /* 0x000000040e0e7825 */ /* 0x002fc800078e0208 */
[--C-:B------:R-:W-:Y:S02]  /*0580*/  IMAD.WIDE R34, R34, 0x4, R8.reuse ;  /* 0x0000000422227825 */ /* 0x100fe400078e0208 */
[----:B------:R-:W5:Y:S02]  /*0590*/  LDG.E.EL R15, desc[UR4][R14.64] ;  /* 0x000000040e0f7981 */ /* 0x000f64000c2e1900 */
[----:B------:R-:W-:-:S05]  /*05a0*/  IMAD.WIDE R32, R32, 0x4, R8 ;  /* 0x0000000420207825 */ /* 0x000fca00078e0208 */
[----:B0-----:R-:W5:Y:S04]  /*05b0*/  LDG.E.EL R27, desc[UR4][R32.64] ;  /* 0x00000004201b7981 */ /* 0x001f68000c2e1900 */
[----:B------:R-:W5:Y:S01]  /*05c0*/  LDG.E.EL R14, desc[UR4][R34.64] ;  /* 0x00000004220e7981 */ /* 0x000f62000c2e1900 */
[----:B--2---:R-:W-:-:S03]  /*05d0*/  FADD R19, R19, -R6 ;  /* 0x8000000613137221 */ /* 0x004fc60000000000 */
[----:B------:R-:W5:Y:S01]  /*05e0*/  LDG.E.128 R4, desc[UR4][R4.64] ;  /* 0x0000000404047981 */ /* 0x000f62000c1e1d00 */
[----:B------:R-:W-:-:S04]  /*05f0*/  IMAD.WIDE R24, R24, 0x4, R8 ;  /* 0x0000000418187825 */ /* 0x000fc800078e0208 */
[----:B---3--:R-:W-:Y:S01]  /*0600*/  FADD R10, R16, -R10 ;  /* 0x8000000a100a7221 */ /* 0x008fe20000000000 */
[--C-:B------:R-:W-:Y:S01]  /*0610*/  IMAD.WIDE R30, R30, 0x4, R8.reuse ;  /* 0x000000041e1e7825 */ /* 0x100fe200078e0208 */
[----:B------:R-:W2:Y:S03]  /*0620*/  LDG.E.EL R25, desc[UR4][R24.64] ;  /* 0x0000000418197981 */ /* 0x000ea6000c2e1900 */
[----:B------:R-:W-:-:S05]  /*0630*/  IMAD.WIDE R28, R28, 0x4, R8 ;  /* 0x000000041c1c7825 */ /* 0x000fca00078e0208 */
[----:B------:R0:W3:Y:S02]  /*0640*/  LDG.E.EL R23, desc[UR4][R28.64] ;  /* 0x000000041c177981 */ /* 0x0000e4000c2e1900 */
[----:B0-----:R-:W0:Y:S01]  /*0650*/  LDC.64 R28, c[0x0][0x238] ;  /* 0x00008e00ff1c7b82 */ /* 0x001e220000000a00 */
[----:B----4-:R-:W-:Y:S01]  /*0660*/  FADD R3, R18, -R3 ;  /* 0x8000000312037221 */ /* 0x010fe20000000000 */
[----:B-----5:R-:W-:Y:S01]  /*0670*/  FADD R16, R7, -R13 ;  /* 0x8000000d07107221 */ /* 0x020fe20000000000 */
[----:B------:R-:W-:-:S04]  /*0680*/  IMAD.WIDE R12, R12, 0x4, R8 ;  /* 0x000000040c0c7825 */ /* 0x000fc800078e0208 */
[----:B------:R-:W-:Y:S01]  /*0690*/  IMAD.WIDE R8, R22, 0x4, R8 ;  /* 0x0000000416087825 */ /* 0x000fe200078e0208 */
[----:B------:R-:W-:Y:S01]  /*06a0*/  HFMA2.MMA R22, -RZ, RZ, 0.5, 0 ;  /* 0x38000000ff167435 */ /* 0x000fe200000001ff */
[----:B------:R1:W4:Y:S04]  /*06b0*/  LDG.E.EL R24, desc[UR4][R12.64] ;  /* 0x000000040c187981 */ /* 0x000328000c2e1900 */
[----:B------:R5:W3:Y:S01]  /*06c0*/  LDG.E.EL R7, desc[UR4][R8.64] ;  /* 0x0000000408077981 */ /* 0x000ae2000c2e1900 */
[----:B-1----:R-:W1:Y:S08]  /*06d0*/  LDC.64 R12, c[0x0][0x230] ;  /* 0x00008c00ff0c7b82 */ /* 0x002e700000000a00 */
[----:B-----5:R-:W5:Y:S01]  /*06e0*/  LDC.64 R8, c[0x0][0x228] ;  /* 0x00008a00ff087b82 */ /* 0x020f620000000a00 */
[----:B------:R-:W-:Y:S01]  /*06f0*/  FADD R18, R4, -R21 ;  /* 0x8000001504127221 */ /* 0x000fe20000000000 */
[-C--:B------:R-:W-:Y:S01]  /*0700*/  FFMA R15, R15, R22.reuse, 9.9999997473787516356e-06 ;  /* 0x3727c5ac0f0f7423 */ /* 0x080fe20000000016 */
[----:B------:R0:W4:Y:S01]  /*0710*/  LDG.E.EL R21, desc[UR4][R30.64] ;  /* 0x000000041e157981 */ /* 0x000122000c2e1900 */
[----:B------:R-:W-:-:S04]  /*0720*/  FFMA R27, R27, R22, 9.9999997473787516356e-06 ;  /* 0x3727c5ac1b1b7423 */ /* 0x000fc80000000016 */
[----:B------:R-:W1:Y:S01]  /*0730*/  MUFU.RSQ R15, R15 ;  /* 0x0000000f000f7308 */ /* 0x000e620000001400 */
[----:B0-----:R-:W-:-:S07]  /*0740*/  FFMA R30, R14, R22, 9.9999997473787516356e-06 ;  /* 0x3727c5ac0e1e7423 */ /* 0x001fce0000000016 */
[----:B------:R-:W0:Y:S08]  /*0750*/  MUFU.RSQ R4, R27 ;  /* 0x0000001b00047308 */ /* 0x000e300000001400 */
[----:B------:R-:W0:Y:S01]  /*0760*/  MUFU.RSQ R14, R30 ;  /* 0x0000001e000e7308 */ /* 0x000e220000001400 */
[----:B-----5:R-:W-:-:S04]  /*0770*/  IMAD.WIDE R8, R11, 0x4, R8 ;  /* 0x000000040b087825 */ /* 0x020fc800078e0208 */
[----:B-1----:R-:W-:-:S04]  /*0780*/  IMAD.WIDE R12, R11, 0x4, R12 ;  /* 0x000000040b0c7825 */ /* 0x002fc800078e020c */
[----:B------:R-:W-:Y:S01]  /*0790*/  FMUL R18, R15, R18 ;  /* 0x000000120f127220 */ /* 0x000fe20000400000 */
[----:B0-----:R-:W-:Y:S02]  /*07a0*/  FMUL R4, R4, R10 ;  /* 0x0000000a04047220 */ /* 0x001fe40000400000 */
[----:B------:R-:W5:Y:S01]  /*07b0*/  LDG.E.EL.128 R8, desc[UR4][R8.64] ;  /* 0x0000000408087981 */ /* 0x000f62000c2e1d00 */
[----:B------:R-:W-:-:S03]  /*07c0*/  FMUL R16, R14, R16 ;  /* 0x000000100e107220 */ /* 0x000fc60000400000 */
[----:B------:R-:W5:Y:S01]  /*07d0*/  LDG.E.EL.128 R12, desc[UR4][R12.64] ;  /* 0x000000040c0c7981 */ /* 0x000f62000c2e1d00 */
[----:B------:R-:W-:-:S04]  /*07e0*/  IMAD.WIDE R28, R2, 0x4, R28 ;  /* 0x00000004021c7825 */ /* 0x000fc800078e021c */
[----:B------:R-:W-:Y:S01]  /*07f0*/  FADD R6, R6, -R20 ;  /* 0x8000001406067221 */ /* 0x000fe20000000000 */
[-C--:B--2---:R-:W-:Y:S01]  /*0800*/  FFMA R27, R25, R22.reuse, 9.9999997473787516356e-06 ;  /* 0x3727c5ac191b7423 */ /* 0x084fe20000000016 */
[----:B---3--:R-:W-:-:S06]  /*0810*/  FFMA R30, R7, R22, 9.9999997473787516356e-06 ;  /* 0x3727c5ac071e7423 */ /* 0x008fcc0000000016 */
[----:B------:R-:W0:Y:S01]  /*0820*/  MUFU.RSQ R30, R30 ;  /* 0x0000001e001e7308 */ /* 0x000e220000001400 */
[C-C-:B-----5:R-:W-:Y:S01]  /*0830*/  FFMA R4, R8.reuse, R4, R12.reuse ;  /* 0x0000000408047223 */ /* 0x160fe2000000000c */
[----:B------:R-:W-:Y:S01]  /*0840*/  FFMA R8, R8, R18, R12 ;  /* 0x0000001208087223 */ /* 0x000fe2000000000c */
[----:B0-----:R-:W-:Y:S01]  /*0850*/  FMUL R18, R30, R19 ;  /* 0x000000131e127220 */ /* 0x001fe20000400000 */
[----:B------:R-:W-:-:S03]  /*0860*/  FADD R12, R17, -R26 ;  /* 0x8000001a110c7221 */ /* 0x000fc60000000000 */
[C-C-:B------:R-:W-:Y:S01]  /*0870*/  FFMA R7, R11.reuse, R18, R15.reuse ;  /* 0x000000120b077223 */ /* 0x140fe2000000000f */
[----:B------:R-:W-:Y:S02]  /*0880*/  FFMA R11, R11, R16, R15 ;  /* 0x000000100b0b7223 */ /* 0x000fe4000000000f */
[----:B------:R-:W2:Y:S01]  /*0890*/  LDG.E.128 R16, desc[UR4][R28.64] ;  /* 0x000000041c107981 */ /* 0x000ea2000c1e1d00 */
[-C--:B----4-:R-:W-:Y:S01]  /*08a0*/  FFMA R15, R21, R22.reuse, 9.9999997473787516356e-06 ;  /* 0x3727c5ac150f7423 */ /* 0x090fe20000000016 */
[-C--:B------:R-:W-:Y:S01]  /*08b0*/  FFMA R26, R23, R22.reuse, 9.9999997473787516356e-06 ;  /* 0x3727c5ac171a7423 */ /* 0x080fe20000000016 */
[----:B------:R-:W-:Y:S02]  /*08c0*/  FFMA R30, R24, R22, 9.9999997473787516356e-06 ;  /* 0x3727c5ac181e7423 */ /* 0x000fe40000000016 */
[----:B------:R-:W3:Y:S02]  /*08d0*/  LDG.E.128 R20, desc[UR4][R28.64+0x800] ;  /* 0x000800041c147981 */ /* 0x000ee4000c1e1d00 */
[----:B------:R-:W0:Y:S08]  /*08e0*/  MUFU.RSQ R24, R30 ;  /* 0x0000001e00187308 */ /* 0x000e300000001400 */
[----:B------:R-:W1:Y:S08]  /*08f0*/  MUFU.RSQ R15, R15 ;  /* 0x0000000f000f7308 */ /* 0x000e700000001400 */
[----:B------:R-:W4:Y:S01]  /*0900*/  MUFU.RSQ R31, R26 ;  /* 0x0000001a001f7308 */ /* 0x000f220000001400 */
[----:B0-----:R-:W-:-:S02]  /*0910*/  FMUL R3, R24, R3 ;  /* 0x0000000318037220 */ /* 0x001fc40000400000 */
[----:B------:R-:W0:Y:S05]  /*0920*/  LDC.64 R24, c[0x0][0x240] ;  /* 0x00009000ff187b82 */ /* 0x000e2a0000000a00 */
[----:B------:R-:W5:Y:S01]  /*0930*/  MUFU.RSQ R27, R27 ;  /* 0x0000001b001b7308 */ /* 0x000f620000001400 */
[----:B------:R-:W-:-:S04]  /*0940*/  FADD R0, R5, -R0 ;  /* 0x8000000005007221 */ /* 0x000fc80000000000 */
[----:B-1----:R-:W-:Y:S01]  /*0950*/  FMUL R0, R15, R0 ;  /* 0x000000000f007220 */ /* 0x002fe20000400000 */
[----:B----4-:R-:W-:Y:S01]  /*0960*/  FMUL R31, R31, R6 ;  /* 0x000000061f1f7220 */ /* 0x010fe20000400000 */
[C-C-:B------:R-:W-:Y:S02]  /*0970*/  FFMA R3, R10.reuse, R3, R14.reuse ;  /* 0x000000030a037223 */ /* 0x140fe4000000000e */
[----:B------:R-:W-:Y:S01]  /*0980*/  FFMA R0, R9, R0, R13 ;  /* 0x0000000009007223 */ /* 0x000fe2000000000d */
[----:B------:R-:W-:Y:S01]  /*0990*/  FFMA R31, R10, R31, R14 ;  /* 0x0000001f0a1f7223 */ /* 0x000fe2000000000e */
[----:B-----5:R-:W-:-:S04]  /*09a0*/  FMUL R12, R27, R12 ;  /* 0x0000000c1b0c7220 */ /* 0x020fc80000400000 */
[----:B------:R-:W-:Y:S01]  /*09b0*/  FFMA R12, R9, R12, R13 ;  /* 0x0000000c090c7223 */ /* 0x000fe2000000000d */
[----:B0-----:R-:W-:Y:S01]  /*09c0*/  IMAD.WIDE R24, R2, 0x4, R24 ;  /* 0x0000000402187825 */ /* 0x001fe200078e0218 */
[----:B--2---:R-:W-:-:S03]  /*09d0*/  FSETP.GEU.AND P6, PT, R8, -R16, PT ;  /* 0x800000100800720b */ /* 0x004fc60003fce000 */
[----:B------:R-:W-:Y:S01]  /*09e0*/  FADD R8, R16, R8 ;  /* 0x0000000810087221 */ /* 0x000fe20000000000 */
[----:B------:R-:W-:Y:S02]  /*09f0*/  FSETP.GEU.AND P2, PT, R11, -R19, PT ;  /* 0x800000130b00720b */ /* 0x000fe40003f4e000 */
[----:B---3--:R-:W-:Y:S01]  /*0a00*/  FSETP.GEU.AND P3, PT, R4, -R20, PT ;  /* 0x800000140400720b */ /* 0x008fe20003f6e000 */
[----:B------:R-:W-:Y:S01]  /*0a10*/  FADD R20, R20, R4 ;  /* 0x0000000414147221 */ /* 0x000fe20000000000 */
[----:B------:R-:W-:Y:S01]  /*0a20*/  SEL R4, R8, RZ, P6 ;  /* 0x000000ff08047207 */ /* 0x000fe20003000000 */
[----:B------:R-:W-:Y:S01]  /*0a30*/  FADD R11, R19, R11 ;  /* 0x0000000b130b7221 */ /* 0x000fe20000000000 */
[----:B------:R-:W-:Y:S01]  /*0a40*/  FSETP.GEU.AND P6, PT, R7, -R23, PT ;  /* 0x800000170700720b */ /* 0x000fe20003fce000 */
[----:B------:R-:W-:Y:S01]  /*0a50*/  FADD R5, R17, R0 ;  /* 0x0000000011057221 */ /* 0x000fe20000000000 */
[----:B------:R-:W-:Y:S01]  /*0a60*/  FADD R6, R18, R31 ;  /* 0x0000001f12067221 */ /* 0x000fe20000000000 */
[----:B------:R-:W-:Y:S01]  /*0a70*/  FADD R9, R21, R12 ;  /* 0x0000000c15097221 */ /* 0x000fe20000000000 */
[----:B------:R-:W-:Y:S01]  /*0a80*/  FADD R10, R22, R3 ;  /* 0x00000003160a7221 */ /* 0x000fe20000000000 */
[----:B------:R-:W-:Y:S01]  /*0a90*/  FADD R23, R23, R7 ;  /* 0x0000000717177221 */ /* 0x000fe20000000000 */
[----:B------:R-:W-:-:S02]  /*0aa0*/  FSETP.GEU.AND P0, PT, R0, -R17, PT ;  /* 0x800000110000720b */ /* 0x000fc40003f0e000 */
[----:B------:R-:W-:Y:S02]  /*0ab0*/  FSETP.GEU.AND P1, PT, R31, -R18, PT ;  /* 0x800000121f00720b */ /* 0x000fe40003f2e000 */
[----:B------:R-:W-:Y:S02]  /*0ac0*/  FSETP.GEU.AND P4, PT, R12, -R21, PT ;  /* 0x800000150c00720b */ /* 0x000fe40003f8e000 */
[----:B------:R-:W-:Y:S02]  /*0ad0*/  FSETP.GEU.AND P5, PT, R3, -R22, PT ;  /* 0x800000160300720b */ /* 0x000fe40003fae000 */
[----:B------:R-:W-:Y:S02]  /*0ae0*/  SEL R7, R11, RZ, P2 ;  /* 0x000000ff0b077207 */ /* 0x000fe40001000000 */
[----:B------:R-:W-:Y:S02]  /*0af0*/  SEL R8, R20, RZ, P3 ;  /* 0x000000ff14087207 */ /* 0x000fe40001800000 */
[----:B------:R-:W-:-:S02]  /*0b00*/  SEL R5, R5, RZ, P0 ;  /* 0x000000ff05057207 */ /* 0x000fc40000000000 */
[----:B------:R-:W-:Y:S02]  /*0b10*/  SEL R6, R6, RZ, P1 ;  /* 0x000000ff06067207 */ /* 0x000fe40000800000 */
[----:B------:R-:W-:Y:S02]  /*0b20*/  SEL R9, R9, RZ, P4 ;  /* 0x000000ff09097207 */ /* 0x000fe40002000000 */
[----:B------:R-:W-:Y:S02]  /*0b30*/  SEL R10, R10, RZ, P5 ;  /* 0x000000ff0a0a7207 */ /* 0x000fe40002800000 */
[----:B------:R-:W-:Y:S01]  /*0b40*/  SEL R11, R23, RZ, P6 ;  /* 0x000000ff170b7207 */ /* 0x000fe20003000000 */
[----:B------:R-:W-:Y:S04]  /*0b50*/  STG.E.128 desc[UR4][R24.64], R4 ;  /* 0x0000000418007986 */ /* 0x000fe8000c101d04 */
[----:B------:R-:W-:Y:S01]  /*0b60*/  STG.E.128 desc[UR4][R24.64+0x800], R8 ;  /* 0x0008000818007986 */ /* 0x000fe2000c101d04 */
[----:B------:R-:W-:Y:S05]  /*0b70*/  EXIT ;  /* 0x000000000000794d */ /* 0x000fea0003800000 */
.L_x_0:
[----:B------:R-:W-:-:S00]  /*0b80*/  BRA `(.L_x_0) ;  /* 0xfffffffc00fc7947 */ /* 0x000fc0000383ffff */
[----:B------:R-:W-:-:S00]  /*0b90*/  NOP ;  /* 0x0000000000007918 */ /* 0x000fc00000000000 */
        /* <DEDUP_REMOVED lines=14> */
.L_x_1:


//--------------------- .nv.global.init           --------------------------
	.section	.nv.global.init,"aw",@progbits
.nv.global.init:
	.type		_$_str,@object
	.size		_$_str,(.L_0 - _$_str)
_$_str:
        /*0000*/ 	.byte	0x5f, 0x5f, 0x43, 0x55, 0x44, 0x41, 0x5f, 0x46, 0x54, 0x5a, 0x00
.L_0:


//--------------------- .nv.constant0.triton_poi_fused_add_native_group_norm_relu_14 --------------------------
	.section	.nv.constant0.triton_poi_fused_add_native_group_norm_relu_14,"a",@progbits
	.sectionflags	@""
	.align	4
.nv.constant0.triton_poi_fused_add_native_group_norm_relu_14:
	.zero		588
